//
// Generated by NVIDIA NVVM Compiler
//
// Compiler Build ID: CL-36424714
// Cuda compilation tools, release 13.0, V13.0.88
// Based on NVVM 20.0.0
//

.version 9.0
.target sm_100
.address_size 64

	// .globl	_Z20squared_l2_dist_listPiS_S_i
.extern .shared .align 16 .b8 sdata[];

.visible .entry _Z20squared_l2_dist_listPiS_S_i(
	.param .u64 .ptr .align 1 _Z20squared_l2_dist_listPiS_S_i_param_0,
	.param .u64 .ptr .align 1 _Z20squared_l2_dist_listPiS_S_i_param_1,
	.param .u64 .ptr .align 1 _Z20squared_l2_dist_listPiS_S_i_param_2,
	.param .u32 _Z20squared_l2_dist_listPiS_S_i_param_3
)
{
	.reg .pred 	%p<2>;
	.reg .b32 	%r<10>;
	.reg .b64 	%rd<11>;

	ld.param.u64 	%rd1, [_Z20squared_l2_dist_listPiS_S_i_param_0];
	ld.param.u64 	%rd2, [_Z20squared_l2_dist_listPiS_S_i_param_1];
	ld.param.u64 	%rd3, [_Z20squared_l2_dist_listPiS_S_i_param_2];
	ld.param.u32 	%r2, [_Z20squared_l2_dist_listPiS_S_i_param_3];
	mov.u32 	%r3, %ctaid.x;
	mov.u32 	%r4, %ntid.x;
	mov.u32 	%r5, %tid.x;
	mad.lo.s32 	%r1, %r3, %r4, %r5;
	setp.ge.s32 	%p1, %r1, %r2;
	@%p1 bra 	$L__BB0_2;
	cvta.to.global.u64 	%rd4, %rd1;
	cvta.to.global.u64 	%rd5, %rd2;
	cvta.to.global.u64 	%rd6, %rd3;
	mul.wide.s32 	%rd7, %r1, 4;
	add.s64 	%rd8, %rd4, %rd7;
	ld.global.u32 	%r6, [%rd8];
	add.s64 	%rd9, %rd5, %rd7;
	ld.global.u32 	%r7, [%rd9];
	sub.s32 	%r8, %r6, %r7;
	mul.lo.s32 	%r9, %r8, %r8;
	add.s64 	%rd10, %rd6, %rd7;
	st.global.u32 	[%rd10], %r9;
$L__BB0_2:
	ret;

}
	// .globl	_Z29squared_l2_dist_reduce_simplePiS_i
.visible .entry _Z29squared_l2_dist_reduce_simplePiS_i(
	.param .u64 .ptr .align 1 _Z29squared_l2_dist_reduce_simplePiS_i_param_0,
	.param .u64 .ptr .align 1 _Z29squared_l2_dist_reduce_simplePiS_i_param_1,
	.param .u32 _Z29squared_l2_dist_reduce_simplePiS_i_param_2
)
{
	.reg .pred 	%p<5>;
	.reg .b32 	%r<24>;
	.reg .b64 	%rd<9>;

	ld.param.u64 	%rd2, [_Z29squared_l2_dist_reduce_simplePiS_i_param_0];
	ld.param.u64 	%rd1, [_Z29squared_l2_dist_reduce_simplePiS_i_param_1];
	cvta.to.global.u64 	%rd3, %rd2;
	mov.u32 	%r1, %tid.x;
	mov.u32 	%r6, %ctaid.x;
	mov.u32 	%r23, %ntid.x;
	mul.lo.s32 	%r7, %r23, %r6;
	shl.b32 	%r8, %r7, 1;
	add.s32 	%r9, %r8, %r1;
	mul.wide.u32 	%rd4, %r9, 4;
	add.s64 	%rd5, %rd3, %rd4;
	ld.global.u32 	%r10, [%rd5];
	add.s32 	%r11, %r9, %r23;
	mul.wide.u32 	%rd6, %r11, 4;
	add.s64 	%rd7, %rd3, %rd6;
	ld.global.u32 	%r12, [%rd7];
	add.s32 	%r13, %r12, %r10;
	shl.b32 	%r14, %r1, 2;
	mov.u32 	%r15, sdata;
	add.s32 	%r3, %r15, %r14;
	st.shared.u32 	[%r3], %r13;
	bar.sync 	0;
	setp.lt.u32 	%p1, %r23, 2;
	@%p1 bra 	$L__BB1_4;
$L__BB1_1:
	shr.u32 	%r5, %r23, 1;
	setp.ge.u32 	%p2, %r1, %r5;
	@%p2 bra 	$L__BB1_3;
	shl.b32 	%r16, %r5, 2;
	add.s32 	%r17, %r3, %r16;
	ld.shared.u32 	%r18, [%r17];
	ld.shared.u32 	%r19, [%r3];
	add.s32 	%r20, %r19, %r18;
	st.shared.u32 	[%r3], %r20;
$L__BB1_3:
	bar.sync 	0;
	setp.gt.u32 	%p3, %r23, 3;
	mov.u32 	%r23, %r5;
	@%p3 bra 	$L__BB1_1;
$L__BB1_4:
	setp.ne.s32 	%p4, %r1, 0;
	@%p4 bra 	$L__BB1_6;
	ld.shared.u32 	%r21, [sdata];
	cvta.to.global.u64 	%rd8, %rd1;
	atom.global.add.u32 	%r22, [%rd8], %r21;
$L__BB1_6:
	ret;

}
	// .globl	_Z38squared_l2_dist_reduce_simple_combinedPiS_S_
.visible .entry _Z38squared_l2_dist_reduce_simple_combinedPiS_S_(
	.param .u64 .ptr .align 1 _Z38squared_l2_dist_reduce_simple_combinedPiS_S__param_0,
	.param .u64 .ptr .align 1 _Z38squared_l2_dist_reduce_simple_combinedPiS_S__param_1,
	.param .u64 .ptr .align 1 _Z38squared_l2_dist_reduce_simple_combinedPiS_S__param_2
)
{
	.reg .pred 	%p<5>;
	.reg .b32 	%r<29>;
	.reg .b64 	%rd<13>;

	ld.param.u64 	%rd2, [_Z38squared_l2_dist_reduce_simple_combinedPiS_S__param_0];
	ld.param.u64 	%rd3, [_Z38squared_l2_dist_reduce_simple_combinedPiS_S__param_1];
	ld.param.u64 	%rd1, [_Z38squared_l2_dist_reduce_simple_combinedPiS_S__param_2];
	cvta.to.global.u64 	%rd4, %rd3;
	cvta.to.global.u64 	%rd5, %rd2;
	mov.u32 	%r1, %tid.x;
	mov.u32 	%r6, %ctaid.x;
	mov.u32 	%r28, %ntid.x;
	mul.lo.s32 	%r7, %r28, %r6;
	shl.b32 	%r8, %r7, 1;
	add.s32 	%r9, %r8, %r1;
	mul.wide.u32 	%rd6, %r9, 4;
	add.s64 	%rd7, %rd5, %rd6;
	ld.global.u32 	%r10, [%rd7];
	add.s64 	%rd8, %rd4, %rd6;
	ld.global.u32 	%r11, [%rd8];
	sub.s32 	%r12, %r10, %r11;
	mul.lo.s32 	%r13, %r12, %r12;
	add.s32 	%r14, %r9, %r28;
	mul.wide.u32 	%rd9, %r14, 4;
	add.s64 	%rd10, %rd5, %rd9;
	ld.global.u32 	%r15, [%rd10];
	add.s64 	%rd11, %rd4, %rd9;
	ld.global.u32 	%r16, [%rd11];
	sub.s32 	%r17, %r15, %r16;
	mad.lo.s32 	%r18, %r17, %r17, %r13;
	shl.b32 	%r19, %r1, 2;
	mov.u32 	%r20, sdata;
	add.s32 	%r3, %r20, %r19;
	st.shared.u32 	[%r3], %r18;
	bar.sync 	0;
	setp.lt.u32 	%p1, %r28, 2;
	@%p1 bra 	$L__BB2_4;
$L__BB2_1:
	shr.u32 	%r5, %r28, 1;
	setp.ge.u32 	%p2, %r1, %r5;
	@%p2 bra 	$L__BB2_3;
	shl.b32 	%r21, %r5, 2;
	add.s32 	%r22, %r3, %r21;
	ld.shared.u32 	%r23, [%r22];
	ld.shared.u32 	%r24, [%r3];
	add.s32 	%r25, %r24, %r23;
	st.shared.u32 	[%r3], %r25;
$L__BB2_3:
	bar.sync 	0;
	setp.gt.u32 	%p3, %r28, 3;
	mov.u32 	%r28, %r5;
	@%p3 bra 	$L__BB2_1;
$L__BB2_4:
	setp.ne.s32 	%p4, %r1, 0;
	@%p4 bra 	$L__BB2_6;
	ld.shared.u32 	%r26, [sdata];
	cvta.to.global.u64 	%rd12, %rd1;
	atom.global.add.u32 	%r27, [%rd12], %r26;
$L__BB2_6:
	ret;

}


// ===== COMPILED SASS (sm_100) =====

	.target	sm_100

	.elftype	@"ET_EXEC"


//--------------------- .note.nv.tkinfo           --------------------------
	.section	.note.nv.tkinfo,"",@"SHT_NOTE"
	.sectionflags	@"SHF_NOTE_NV_TKINFO"
	.tkinfo
        /*0018*/ 	.word	0x00000002
        /*0030*/ 	.string	""
        /*0030*/ 	.string	"ptxas"
        /*0030*/ 	.string	"Cuda compilation tools, release 13.0, V13.0.88"
        /*0030*/ 	.string	"Build cuda_13.0.r13.0/compiler.36424714_0"
        /*0030*/ 	.string	"-arch sm_100 -m 64 "



//--------------------- .note.nv.cuinfo           --------------------------
	.section	.note.nv.cuinfo,"",@"SHT_NOTE"
	.sectionflags	@"SHF_NOTE_NV_CUINFO"
        /*0018*/ 	.short	0x0002
        /*001a*/ 	.short	0x0064
        /*001c*/ 	.short	0x0082
	.zero		2


//--------------------- .nv.info                  --------------------------
	.section	.nv.info,"",@"SHT_CUDA_INFO"
	.align	4


	//----- nvinfo : EIATTR_REGCOUNT
	.align		4
        /*0000*/ 	.byte	0x04, 0x2f
        /*0002*/ 	.short	(.L_1 - .L_0)
	.align		4
.L_0:
        /*0004*/ 	.word	index@(_Z20squared_l2_dist_listPiS_S_i)
        /*0008*/ 	.word	0x0000000c


	//----- nvinfo : EIATTR_FRAME_SIZE
	.align		4
.L_1:
        /*000c*/ 	.byte	0x04, 0x11
        /*000e*/ 	.short	(.L_3 - .L_2)
	.align		4
.L_2:
        /*0010*/ 	.word	index@(_Z20squared_l2_dist_listPiS_S_i)
        /*0014*/ 	.word	0x00000000


	//----- nvinfo : EIATTR_REGCOUNT
	.align		4
.L_3:
        /*0018*/ 	.byte	0x04, 0x2f
        /*001a*/ 	.short	(.L_5 - .L_4)
	.align		4
.L_4:
        /*001c*/ 	.word	index@(_Z29squared_l2_dist_reduce_simplePiS_i)
        /*0020*/ 	.word	0x0000000c


	//----- nvinfo : EIATTR_FRAME_SIZE
	.align		4
.L_5:
        /*0024*/ 	.byte	0x04, 0x11
        /*0026*/ 	.short	(.L_7 - .L_6)
	.align		4
.L_6:
        /*0028*/ 	.word	index@(_Z29squared_l2_dist_reduce_simplePiS_i)
        /*002c*/ 	.word	0x00000000


	//----- nvinfo : EIATTR_REGCOUNT
	.align		4
.L_7:
        /*0030*/ 	.byte	0x04, 0x2f
        /*0032*/ 	.short	(.L_9 - .L_8)
	.align		4
.L_8:
        /*0034*/ 	.word	index@(_Z38squared_l2_dist_reduce_simple_combinedPiS_S_)
        /*0038*/ 	.word	0x0000000f


	//----- nvinfo : EIATTR_FRAME_SIZE
	.align		4
.L_9:
        /*003c*/ 	.byte	0x04, 0x11
        /*003e*/ 	.short	(.L_11 - .L_10)
	.align		4
.L_10:
        /*0040*/ 	.word	index@(_Z38squared_l2_dist_reduce_simple_combinedPiS_S_)
        /*0044*/ 	.word	0x00000000


	//----- nvinfo : EIATTR_MIN_STACK_SIZE
	.align		4
.L_11:
        /*0048*/ 	.byte	0x04, 0x12
        /*004a*/ 	.short	(.L_13 - .L_12)
	.align		4
.L_12:
        /*004c*/ 	.word	index@(_Z38squared_l2_dist_reduce_simple_combinedPiS_S_)
        /*0050*/ 	.word	0x00000000


	//----- nvinfo : EIATTR_MIN_STACK_SIZE
	.align		4
.L_13:
        /*0054*/ 	.byte	0x04, 0x12
        /*0056*/ 	.short	(.L_15 - .L_14)
	.align		4
.L_14:
        /*0058*/ 	.word	index@(_Z29squared_l2_dist_reduce_simplePiS_i)
        /*005c*/ 	.word	0x00000000


	//----- nvinfo : EIATTR_MIN_STACK_SIZE
	.align		4
.L_15:
        /*0060*/ 	.byte	0x04, 0x12
        /*0062*/ 	.short	(.L_17 - .L_16)
	.align		4
.L_16:
        /*0064*/ 	.word	index@(_Z20squared_l2_dist_listPiS_S_i)
        /*0068*/ 	.word	0x00000000
.L_17:


//--------------------- .nv.compat                --------------------------
	.section	.nv.compat,"",@"SHT_CUDA_COMPAT_INFO"
	.align	4
        /*0000*/ 	.byte	0x02, 0x09, 0x00, 0x00, 0x02, 0x02, 0x01, 0x00, 0x02, 0x05, 0x05, 0x00, 0x03, 0x07, 0x01, 0x01
        /*0010*/ 	.byte	0x02, 0x03, 0x00, 0x00, 0x02, 0x06, 0x01, 0x00, 0x04, 0x0b, 0x08, 0x00, 0x09, 0x00, 0x00, 0x00
        /*0020*/ 	.byte	0x00, 0x00, 0x00, 0x00


//--------------------- .nv.info._Z38squared_l2_dist_reduce_simple_combinedPiS_S_ --------------------------
	.section	.nv.info._Z38squared_l2_dist_reduce_simple_combinedPiS_S_,"",@"SHT_CUDA_INFO"
	.sectionflags	@""
	.align	4


	//----- nvinfo : EIATTR_CUDA_API_VERSION
	.align		4
        /*0000*/ 	.byte	0x04, 0x37
        /*0002*/ 	.short	(.L_19 - .L_18)
.L_18:
        /*0004*/ 	.word	0x00000082


	//----- nvinfo : EIATTR_KPARAM_INFO
	.align		4
.L_19:
        /*0008*/ 	.byte	0x04, 0x17
        /*000a*/ 	.short	(.L_21 - .L_20)
.L_20:
        /*000c*/ 	.word	0x00000000
        /*0010*/ 	.short	0x0002
        /*0012*/ 	.short	0x0010
        /*0014*/ 	.byte	0x00, 0xf5, 0x21, 0x00


	//----- nvinfo : EIATTR_KPARAM_INFO
	.align		4
.L_21:
        /*0018*/ 	.byte	0x04, 0x17
        /*001a*/ 	.short	(.L_23 - .L_22)
.L_22:
        /*001c*/ 	.word	0x00000000
        /*0020*/ 	.short	0x0001
        /*0022*/ 	.short	0x0008
        /*0024*/ 	.byte	0x00, 0xf5, 0x21, 0x00


	//----- nvinfo : EIATTR_KPARAM_INFO
	.align		4
.L_23:
        /*0028*/ 	.byte	0x04, 0x17
        /*002a*/ 	.short	(.L_25 - .L_24)
.L_24:
        /*002c*/ 	.word	0x00000000
        /*0030*/ 	.short	0x0000
        /*0032*/ 	.short	0x0000
        /*0034*/ 	.byte	0x00, 0xf5, 0x21, 0x00


	//----- nvinfo : EIATTR_SPARSE_MMA_MASK
	.align		4
.L_25:
        /*0038*/ 	.byte	0x03, 0x50
        /*003a*/ 	.short	0x0000


	//----- nvinfo : EIATTR_MAXREG_COUNT
	.align		4
        /*003c*/ 	.byte	0x03, 0x1b
        /*003e*/ 	.short	0x00ff


	//----- nvinfo : EIATTR_NUM_BARRIERS
	.align		4
        /*0040*/ 	.byte	0x02, 0x4c
        /*0042*/ 	.byte	0x01
	.zero		1


	//----- nvinfo : EIATTR_MERCURY_ISA_VERSION
	.align		4
        /*0044*/ 	.byte	0x03, 0x5f
        /*0046*/ 	.short	0x0101


	//----- nvinfo : EIATTR_VRC_CTA_INIT_COUNT
	.align		4
        /*0048*/ 	.byte	0x02, 0x4a
	.zero		1
	.zero		1


	//----- nvinfo : EIATTR_EXIT_INSTR_OFFSETS
	.align		4
        /*004c*/ 	.byte	0x04, 0x1c
        /*004e*/ 	.short	(.L_27 - .L_26)


	//   ....[0]....
.L_26:
        /*0050*/ 	.word	0x000002b0


	//   ....[1]....
        /*0054*/ 	.word	0x00000320


	//----- nvinfo : EIATTR_CBANK_PARAM_SIZE
	.align		4
.L_27:
        /*0058*/ 	.byte	0x03, 0x19
        /*005a*/ 	.short	0x0018


	//----- nvinfo : EIATTR_PARAM_CBANK
	.align		4
        /*005c*/ 	.byte	0x04, 0x0a
        /*005e*/ 	.short	(.L_29 - .L_28)
	.align		4
.L_28:
        /*0060*/ 	.word	index@(.nv.constant0._Z38squared_l2_dist_reduce_simple_combinedPiS_S_)
        /*0064*/ 	.short	0x0380
        /*0066*/ 	.short	0x0018


	//----- nvinfo : EIATTR_SW_WAR
	.align		4
.L_29:
        /*0068*/ 	.byte	0x04, 0x36
        /*006a*/ 	.short	(.L_31 - .L_30)
.L_30:
        /*006c*/ 	.word	0x00000008
.L_31:


//--------------------- .nv.info._Z29squared_l2_dist_reduce_simplePiS_i --------------------------
	.section	.nv.info._Z29squared_l2_dist_reduce_simplePiS_i,"",@"SHT_CUDA_INFO"
	.sectionflags	@""
	.align	4


	//----- nvinfo : EIATTR_CUDA_API_VERSION
	.align		4
        /*0000*/ 	.byte	0x04, 0x37
        /*0002*/ 	.short	(.L_33 - .L_32)
.L_32:
        /*0004*/ 	.word	0x00000082


	//----- nvinfo : EIATTR_KPARAM_INFO
	.align		4
.L_33:
        /*0008*/ 	.byte	0x04, 0x17
        /*000a*/ 	.short	(.L_35 - .L_34)
.L_34:
        /*000c*/ 	.word	0x00000000
        /*0010*/ 	.short	0x0002
        /*0012*/ 	.short	0x0010
        /*0014*/ 	.byte	0x00, 0xf0, 0x11, 0x00


	//----- nvinfo : EIATTR_KPARAM_INFO
	.align		4
.L_35:
        /*0018*/ 	.byte	0x04, 0x17
        /*001a*/ 	.short	(.L_37 - .L_36)
.L_36:
        /*001c*/ 	.word	0x00000000
        /*0020*/ 	.short	0x0001
        /*0022*/ 	.short	0x0008
        /*0024*/ 	.byte	0x00, 0xf5, 0x21, 0x00


	//----- nvinfo : EIATTR_KPARAM_INFO
	.align		4
.L_37:
        /*0028*/ 	.byte	0x04, 0x17
        /*002a*/ 	.short	(.L_39 - .L_38)
.L_38:
        /*002c*/ 	.word	0x00000000
        /*0030*/ 	.short	0x0000
        /*0032*/ 	.short	0x0000
        /*0034*/ 	.byte	0x00, 0xf5, 0x21, 0x00


	//----- nvinfo : EIATTR_SPARSE_MMA_MASK
	.align		4
.L_39:
        /*0038*/ 	.byte	0x03, 0x50
        /*003a*/ 	.short	0x0000


	//----- nvinfo : EIATTR_MAXREG_COUNT
	.align		4
        /*003c*/ 	.byte	0x03, 0x1b
        /*003e*/ 	.short	0x00ff


	//----- nvinfo : EIATTR_NUM_BARRIERS
	.align		4
        /*0040*/ 	.byte	0x02, 0x4c
        /*0042*/ 	.byte	0x01
	.zero		1


	//----- nvinfo : EIATTR_MERCURY_ISA_VERSION
	.align		4
        /*0044*/ 	.byte	0x03, 0x5f
        /*0046*/ 	.short	0x0101


	//----- nvinfo : EIATTR_VRC_CTA_INIT_COUNT
	.align		4
        /*0048*/ 	.byte	0x02, 0x4a
	.zero		1
	.zero		1


	//----- nvinfo : EIATTR_EXIT_INSTR_OFFSETS
	.align		4
        /*004c*/ 	.byte	0x04, 0x1c
        /*004e*/ 	.short	(.L_41 - .L_40)


	//   ....[0]....
.L_40:
        /*0050*/ 	.word	0x00000230


	//   ....[1]....
        /*0054*/ 	.word	0x000002a0


	//----- nvinfo : EIATTR_CBANK_PARAM_SIZE
	.align		4
.L_41:
        /*0058*/ 	.byte	0x03, 0x19
        /*005a*/ 	.short	0x0014


	//----- nvinfo : EIATTR_PARAM_CBANK
	.align		4
        /*005c*/ 	.byte	0x04, 0x0a
        /*005e*/ 	.short	(.L_43 - .L_42)
	.align		4
.L_42:
        /*0060*/ 	.word	index@(.nv.constant0._Z29squared_l2_dist_reduce_simplePiS_i)
        /*0064*/ 	.short	0x0380
        /*0066*/ 	.short	0x0014


	//----- nvinfo : EIATTR_SW_WAR
	.align		4
.L_43:
        /*0068*/ 	.byte	0x04, 0x36
        /*006a*/ 	.short	(.L_45 - .L_44)
.L_44:
        /*006c*/ 	.word	0x00000008
.L_45:


//--------------------- .nv.info._Z20squared_l2_dist_listPiS_S_i --------------------------
	.section	.nv.info._Z20squared_l2_dist_listPiS_S_i,"",@"SHT_CUDA_INFO"
	.sectionflags	@""
	.align	4


	//----- nvinfo : EIATTR_CUDA_API_VERSION
	.align		4
        /*0000*/ 	.byte	0x04, 0x37
        /*0002*/ 	.short	(.L_47 - .L_46)
.L_46:
        /*0004*/ 	.word	0x00000082


	//----- nvinfo : EIATTR_KPARAM_INFO
	.align		4
.L_47:
        /*0008*/ 	.byte	0x04, 0x17
        /*000a*/ 	.short	(.L_49 - .L_48)
.L_48:
        /*000c*/ 	.word	0x00000000
        /*0010*/ 	.short	0x0003
        /*0012*/ 	.short	0x0018
        /*0014*/ 	.byte	0x00, 0xf0, 0x11, 0x00


	//----- nvinfo : EIATTR_KPARAM_INFO
	.align		4
.L_49:
        /*0018*/ 	.byte	0x04, 0x17
        /*001a*/ 	.short	(.L_51 - .L_50)
.L_50:
        /*001c*/ 	.word	0x00000000
        /*0020*/ 	.short	0x0002
        /*0022*/ 	.short	0x0010
        /*0024*/ 	.byte	0x00, 0xf5, 0x21, 0x00


	//----- nvinfo : EIATTR_KPARAM_INFO
	.align		4
.L_51:
        /*0028*/ 	.byte	0x04, 0x17
        /*002a*/ 	.short	(.L_53 - .L_52)
.L_52:
        /*002c*/ 	.word	0x00000000
        /*0030*/ 	.short	0x0001
        /*0032*/ 	.short	0x0008
        /*0034*/ 	.byte	0x00, 0xf5, 0x21, 0x00


	//----- nvinfo : EIATTR_KPARAM_INFO
	.align		4
.L_53:
        /*0038*/ 	.byte	0x04, 0x17
        /*003a*/ 	.short	(.L_55 - .L_54)
.L_54:
        /*003c*/ 	.word	0x00000000
        /*0040*/ 	.short	0x0000
        /*0042*/ 	.short	0x0000
        /*0044*/ 	.byte	0x00, 0xf5, 0x21, 0x00


	//----- nvinfo : EIATTR_SPARSE_MMA_MASK
	.align		4
.L_55:
        /*0048*/ 	.byte	0x03, 0x50
        /*004a*/ 	.short	0x0000


	//----- nvinfo : EIATTR_MAXREG_COUNT
	.align		4
        /*004c*/ 	.byte	0x03, 0x1b
        /*004e*/ 	.short	0x00ff


	//----- nvinfo : EIATTR_MERCURY_ISA_VERSION
	.align		4
        /*0050*/ 	.byte	0x03, 0x5f
        /*0052*/ 	.short	0x0101


	//----- nvinfo : EIATTR_VRC_CTA_INIT_COUNT
	.align		4
        /*0054*/ 	.byte	0x02, 0x4a
	.zero		1
	.zero		1


	//----- nvinfo : EIATTR_EXIT_INSTR_OFFSETS
	.align		4
        /*0058*/ 	.byte	0x04, 0x1c
        /*005a*/ 	.short	(.L_57 - .L_56)


	//   ....[0]....
.L_56:
        /*005c*/ 	.word	0x00000070


	//   ....[1]....
        /*0060*/ 	.word	0x00000140


	//----- nvinfo : EIATTR_CBANK_PARAM_SIZE
	.align		4
.L_57:
        /*0064*/ 	.byte	0x03, 0x19
        /*0066*/ 	.short	0x001c


	//----- nvinfo : EIATTR_PARAM_CBANK
	.align		4
        /*0068*/ 	.byte	0x04, 0x0a
        /*006a*/ 	.short	(.L_59 - .L_58)
	.align		4
.L_58:
        /*006c*/ 	.word	index@(.nv.constant0._Z20squared_l2_dist_listPiS_S_i)
        /*0070*/ 	.short	0x0380
        /*0072*/ 	.short	0x001c


	//----- nvinfo : EIATTR_SW_WAR
	.align		4
.L_59:
        /*0074*/ 	.byte	0x04, 0x36
        /*0076*/ 	.short	(.L_61 - .L_60)
.L_60:
        /*0078*/ 	.word	0x00000008
.L_61:


//--------------------- .nv.callgraph             --------------------------
	.section	.nv.callgraph,"",@"SHT_CUDA_CALLGRAPH"
	.align	4
	.sectionentsize	8
	.align		4
        /*0000*/ 	.word	0x00000000
	.align		4
        /*0004*/ 	.word	0xffffffff
	.align		4
        /*0008*/ 	.word	0x00000000
	.align		4
        /*000c*/ 	.word	0xfffffffe
	.align		4
        /*0010*/ 	.word	0x00000000
	.align		4
        /*0014*/ 	.word	0xfffffffd
	.align		4
        /*0018*/ 	.word	0x00000000
	.align		4
        /*001c*/ 	.word	0xfffffffc


//--------------------- .text._Z38squared_l2_dist_reduce_simple_combinedPiS_S_ --------------------------
	.section	.text._Z38squared_l2_dist_reduce_simple_combinedPiS_S_,"ax",@progbits
	.align	128
        .global         _Z38squared_l2_dist_reduce_simple_combinedPiS_S_
        .type           _Z38squared_l2_dist_reduce_simple_combinedPiS_S_,@function
        .size           _Z38squared_l2_dist_reduce_simple_combinedPiS_S_,(.L_x_7 - _Z38squared_l2_dist_reduce_simple_combinedPiS_S_)
        .other          _Z38squared_l2_dist_reduce_simple_combinedPiS_S_,@"STO_CUDA_ENTRY STV_DEFAULT"
_Z38squared_l2_dist_reduce_simple_combinedPiS_S_:
.text._Z38squared_l2_dist_reduce_simple_combinedPiS_S_:
[----:B------:R-:W-:Y:S01]  /*0000*/  LDC R1, c[0x0][0x37c] ;  /* 0x0000df00ff017b82 */ /* 0x000fe20000000800 */
[----:B------:R-:W0:Y:S07]  /*0010*/  S2R R0, SR_TID.X ;  /* 0x0000000000007919 */ /* 0x000e2e0000002100 */
[----:B------:R-:W1:Y:S01]  /*0020*/  S2UR UR4, SR_CTAID.X ;  /* 0x00000000000479c3 */ /* 0x000e620000002500 */
[----:B------:R-:W2:Y:S07]  /*0030*/  LDCU.64 UR6, c[0x0][0x358] ;  /* 0x00006b00ff0677ac */ /* 0x000eae0008000a00 */
[----:B------:R-:W1:Y:S08]  /*0040*/  LDC R12, c[0x0][0x360] ;  /* 0x0000d800ff0c7b82 */ /* 0x000e700000000800 */
[----:B------:R-:W3:Y:S08]  /*0050*/  LDC.64 R6, c[0x0][0x380] ;  /* 0x0000e000ff067b82 */ /* 0x000ef00000000a00 */
[----:B------:R-:W4:Y:S01]  /*0060*/  LDC.64 R8, c[0x0][0x388] ;  /* 0x0000e200ff087b82 */ /* 0x000f220000000a00 */
[----:B-1----:R-:W-:-:S05]  /*0070*/  IMAD R3, R12, UR4, RZ ;  /* 0x000000040c037c24 */ /* 0x002fca000f8e02ff */
[----:B0-----:R-:W-:-:S05]  /*0080*/  LEA R5, R3, R0, 0x1 ;  /* 0x0000000003057211 */ /* 0x001fca00078e08ff */
[----:B---3--:R-:W-:-:S04]  /*0090*/  IMAD.WIDE.U32 R2, R5, 0x4, R6 ;  /* 0x0000000405027825 */ /* 0x008fc800078e0006 */
[C---:B------:R-:W-:Y:S02]  /*00a0*/  IMAD.IADD R11, R5.reuse, 0x1, R12 ;  /* 0x00000001050b7824 */ /* 0x040fe400078e020c */
[----:B----4-:R-:W-:Y:S01]  /*00b0*/  IMAD.WIDE.U32 R4, R5, 0x4, R8 ;  /* 0x0000000405047825 */ /* 0x010fe200078e0008 */
[----:B--2---:R0:W2:Y:S03]  /*00c0*/  LDG.E R2, desc[UR6][R2.64] ;  /* 0x0000000602027981 */ /* 0x0040a6000c1e1900 */
[C---:B------:R-:W-:Y:S02]  /*00d0*/  IMAD.WIDE.U32 R6, R11.reuse, 0x4, R6 ;  /* 0x000000040b067825 */ /* 0x040fe400078e0006 */
[----:B------:R-:W2:Y:S02]  /*00e0*/  LDG.E R5, desc[UR6][R4.64] ;  /* 0x0000000604057981 */ /* 0x000ea4000c1e1900 */
[----:B------:R-:W-:-:S02]  /*00f0*/  IMAD.WIDE.U32 R8, R11, 0x4, R8 ;  /* 0x000000040b087825 */ /* 0x000fc400078e0008 */
[----:B------:R-:W3:Y:S04]  /*0100*/  LDG.E R6, desc[UR6][R6.64] ;  /* 0x0000000606067981 */ /* 0x000ee8000c1e1900 */
[----:B------:R-:W3:Y:S01]  /*0110*/  LDG.E R9, desc[UR6][R8.64] ;  /* 0x0000000608097981 */ /* 0x000ee2000c1e1900 */
[----:B------:R-:W1:Y:S01]  /*0120*/  S2UR UR5, SR_CgaCtaId ;  /* 0x00000000000579c3 */ /* 0x000e620000008800 */
[----:B------:R-:W-:Y:S01]  /*0130*/  UMOV UR4, 0x400 ;  /* 0x0000040000047882 */ /* 0x000fe20000000000 */
[----:B------:R-:W-:Y:S02]  /*0140*/  ISETP.GE.U32.AND P1, PT, R12, 0x2, PT ;  /* 0x000000020c00780c */ /* 0x000fe40003f26070 */
[----:B------:R-:W-:Y:S01]  /*0150*/  ISETP.NE.AND P0, PT, R0, RZ, PT ;  /* 0x000000ff0000720c */ /* 0x000fe20003f05270 */
[----:B-1----:R-:W-:-:S06]  /*0160*/  ULEA UR4, UR5, UR4, 0x18 ;  /* 0x0000000405047291 */ /* 0x002fcc000f8ec0ff */
[----:B0-----:R-:W-:Y:S02]  /*0170*/  LEA R3, R0, UR4, 0x2 ;  /* 0x0000000400037c11 */ /* 0x001fe4000f8e10ff */
[----:B--2---:R-:W-:-:S05]  /*0180*/  IADD3 R10, PT, PT, R2, -R5, RZ ;  /* 0x80000005020a7210 */ /* 0x004fca0007ffe0ff */
[----:B------:R-:W-:Y:S02]  /*0190*/  IMAD R10, R10, R10, RZ ;  /* 0x0000000a0a0a7224 */ /* 0x000fe400078e02ff */
[----:B---3--:R-:W-:-:S04]  /*01a0*/  IMAD.IADD R11, R6, 0x1, -R9 ;  /* 0x00000001060b7824 */ /* 0x008fc800078e0a09 */
[----:B------:R-:W-:-:S05]  /*01b0*/  IMAD R10, R11, R11, R10 ;  /* 0x0000000b0b0a7224 */ /* 0x000fca00078e020a */
[----:B------:R0:W-:Y:S01]  /*01c0*/  STS [R3], R10 ;  /* 0x0000000a03007388 */ /* 0x0001e20000000800 */
[----:B------:R-:W-:Y:S06]  /*01d0*/  BAR.SYNC.DEFER_BLOCKING 0x0 ;  /* 0x0000000000007b1d */ /* 0x000fec0000010000 */
[----:B------:R-:W-:Y:S05]  /*01e0*/  @!P1 BRA `(.L_x_0) ;  /* 0x0000000000309947 */ /* 0x000fea0003800000 */
[----:B------:R-:W-:-:S07]  /*01f0*/  MOV R2, R12 ;  /* 0x0000000c00027202 */ /* 0x000fce0000000f00 */
.L_x_1:
[----:B------:R-:W-:-:S04]  /*0200*/  SHF.R.U32.HI R7, RZ, 0x1, R2 ;  /* 0x00000001ff077819 */ /* 0x000fc80000011602 */
[----:B------:R-:W-:-:S13]  /*0210*/  ISETP.GE.U32.AND P1, PT, R0, R7, PT ;  /* 0x000000070000720c */ /* 0x000fda0003f26070 */
[----:B------:R-:W-:Y:S01]  /*0220*/  @!P1 IMAD R4, R7, 0x4, R3 ;  /* 0x0000000407049824 */ /* 0x000fe200078e0203 */
[----:B------:R-:W-:Y:S05]  /*0230*/  @!P1 LDS R5, [R3] ;  /* 0x0000000003059984 */ /* 0x000fea0000000800 */
[----:B------:R-:W1:Y:S02]  /*0240*/  @!P1 LDS R4, [R4] ;  /* 0x0000000004049984 */ /* 0x000e640000000800 */
[----:B-1----:R-:W-:-:S05]  /*0250*/  @!P1 IADD3 R6, PT, PT, R4, R5, RZ ;  /* 0x0000000504069210 */ /* 0x002fca0007ffe0ff */
[----:B------:R1:W-:Y:S01]  /*0260*/  @!P1 STS [R3], R6 ;  /* 0x0000000603009388 */ /* 0x0003e20000000800 */
[----:B------:R-:W-:Y:S01]  /*0270*/  BAR.SYNC.DEFER_BLOCKING 0x0 ;  /* 0x0000000000007b1d */ /* 0x000fe20000010000 */
[----:B------:R-:W-:Y:S02]  /*0280*/  ISETP.GT.U32.AND P1, PT, R2, 0x3, PT ;  /* 0x000000030200780c */ /* 0x000fe40003f24070 */
[----:B------:R-:W-:-:S11]  /*0290*/  MOV R2, R7 ;  /* 0x0000000700027202 */ /* 0x000fd60000000f00 */
[----:B-1----:R-:W-:Y:S05]  /*02a0*/  @P1 BRA `(.L_x_1) ;  /* 0xfffffffc00d41947 */ /* 0x002fea000383ffff */
.L_x_0:
[----:B------:R-:W-:Y:S05]  /*02b0*/  @P0 EXIT ;  /* 0x000000000000094d */ /* 0x000fea0003800000 */
[----:B------:R-:W1:Y:S01]  /*02c0*/  S2UR UR5, SR_CgaCtaId ;  /* 0x00000000000579c3 */ /* 0x000e620000008800 */
[----:B------:R-:W-:-:S07]  /*02d0*/  UMOV UR4, 0x400 ;  /* 0x0000040000047882 */ /* 0x000fce0000000000 */
[----:B0-----:R-:W0:Y:S01]  /*02e0*/  LDC.64 R2, c[0x0][0x390] ;  /* 0x0000e400ff027b82 */ /* 0x001e220000000a00 */
[----:B-1----:R-:W-:-:S09]  /*02f0*/  ULEA UR4, UR5, UR4, 0x18 ;  /* 0x0000000405047291 */ /* 0x002fd2000f8ec0ff */
[----:B------:R-:W0:Y:S04]  /*0300*/  LDS R5, [UR4] ;  /* 0x00000004ff057984 */ /* 0x000e280008000800 */
[----:B0-----:R-:W-:Y:S01]  /*0310*/  REDG.E.ADD.STRONG.GPU desc[UR6][R2.64], R5 ;  /* 0x000000050200798e */ /* 0x001fe2000c12e106 */
[----:B------:R-:W-:Y:S05]  /*0320*/  EXIT ;  /* 0x000000000000794d */ /* 0x000fea0003800000 */
.L_x_2:
[----:B------:R-:W-:-:S00]  /*0330*/  BRA `(.L_x_2) ;  /* 0xfffffffc00fc7947 */ /* 0x000fc0000383ffff */
[----:B------:R-:W-:-:S00]  /*0340*/  NOP ;  /* 0x0000000000007918 */ /* 0x000fc00000000000 */
        /* <DEDUP_REMOVED lines=11> */
.L_x_7:


//--------------------- .text._Z29squared_l2_dist_reduce_simplePiS_i --------------------------
	.section	.text._Z29squared_l2_dist_reduce_simplePiS_i,"ax",@progbits
	.align	128
        .global         _Z29squared_l2_dist_reduce_simplePiS_i
        .type           _Z29squared_l2_dist_reduce_simplePiS_i,@function
        .size           _Z29squared_l2_dist_reduce_simplePiS_i,(.L_x_8 - _Z29squared_l2_dist_reduce_simplePiS_i)
        .other          _Z29squared_l2_dist_reduce_simplePiS_i,@"STO_CUDA_ENTRY STV_DEFAULT"
_Z29squared_l2_dist_reduce_simplePiS_i:
.text._Z29squared_l2_dist_reduce_simplePiS_i:
[----:B------:R-:W-:Y:S01]  /*0000*/  LDC R1, c[0x0][0x37c] ;  /* 0x0000df00ff017b82 */ /* 0x000fe20000000800 */
[----:B------:R-:W0:Y:S07]  /*0010*/  S2R R9, SR_TID.X ;  /* 0x0000000000097919 */ /* 0x000e2e0000002100 */
[----:B------:R-:W1:Y:S01]  /*0020*/  S2UR UR4, SR_CTAID.X ;  /* 0x00000000000479c3 */ /* 0x000e620000002500 */
[----:B------:R-:W2:Y:S07]  /*0030*/  LDCU.64 UR6, c[0x0][0x358] ;  /* 0x00006b00ff0677ac */ /* 0x000eae0008000a00 */
[----:B------:R-:W1:Y:S08]  /*0040*/  LDC R6, c[0x0][0x360] ;  /* 0x0000d800ff067b82 */ /* 0x000e700000000800 */
[----:B------:R-:W3:Y:S01]  /*0050*/  LDC.64 R4, c[0x0][0x380] ;  /* 0x0000e000ff047b82 */ /* 0x000ee20000000a00 */
[----:B-1----:R-:W-:-:S04]  /*0060*/  IMAD R0, R6, UR4, RZ ;  /* 0x0000000406007c24 */ /* 0x002fc8000f8e02ff */
[----:B0-----:R-:W-:-:S04]  /*0070*/  IMAD R3, R0, 0x2, R9 ;  /* 0x0000000200037824 */ /* 0x001fc800078e0209 */
[C---:B------:R-:W-:Y:S02]  /*0080*/  IMAD.IADD R7, R3.reuse, 0x1, R6 ;  /* 0x0000000103077824 */ /* 0x040fe400078e0206 */
[----:B---3--:R-:W-:-:S04]  /*0090*/  IMAD.WIDE.U32 R2, R3, 0x4, R4 ;  /* 0x0000000403027825 */ /* 0x008fc800078e0004 */
[----:B------:R-:W-:Y:S02]  /*00a0*/  IMAD.WIDE.U32 R4, R7, 0x4, R4 ;  /* 0x0000000407047825 */ /* 0x000fe400078e0004 */
[----:B--2---:R-:W2:Y:S04]  /*00b0*/  LDG.E R2, desc[UR6][R2.64] ;  /* 0x0000000602027981 */ /* 0x004ea8000c1e1900 */
[----:B------:R-:W2:Y:S01]  /*00c0*/  LDG.E R5, desc[UR6][R4.64] ;  /* 0x0000000604057981 */ /* 0x000ea2000c1e1900 */
[----:B------:R-:W0:Y:S01]  /*00d0*/  S2UR UR5, SR_CgaCtaId ;  /* 0x00000000000579c3 */ /* 0x000e220000008800 */
[----:B------:R-:W-:Y:S01]  /*00e0*/  UMOV UR4, 0x400 ;  /* 0x0000040000047882 */ /* 0x000fe20000000000 */
[----:B------:R-:W-:Y:S02]  /*00f0*/  ISETP.GE.U32.AND P1, PT, R6, 0x2, PT ;  /* 0x000000020600780c */ /* 0x000fe40003f26070 */
[----:B------:R-:W-:Y:S01]  /*0100*/  ISETP.NE.AND P0, PT, R9, RZ, PT ;  /* 0x000000ff0900720c */ /* 0x000fe20003f05270 */
[----:B0-----:R-:W-:-:S06]  /*0110*/  ULEA UR4, UR5, UR4, 0x18 ;  /* 0x0000000405047291 */ /* 0x001fcc000f8ec0ff */
[----:B------:R-:W-:Y:S02]  /*0120*/  LEA R7, R9, UR4, 0x2 ;  /* 0x0000000409077c11 */ /* 0x000fe4000f8e10ff */
[----:B--2---:R-:W-:-:S05]  /*0130*/  IADD3 R0, PT, PT, R2, R5, RZ ;  /* 0x0000000502007210 */ /* 0x004fca0007ffe0ff */
[----:B------:R0:W-:Y:S01]  /*0140*/  STS [R7], R0 ;  /* 0x0000000007007388 */ /* 0x0001e20000000800 */
[----:B------:R-:W-:Y:S06]  /*0150*/  BAR.SYNC.DEFER_BLOCKING 0x0 ;  /* 0x0000000000007b1d */ /* 0x000fec0000010000 */
[----:B------:R-:W-:Y:S05]  /*0160*/  @!P1 BRA `(.L_x_3) ;  /* 0x0000000000309947 */ /* 0x000fea0003800000 */
[----:B0-----:R-:W-:-:S07]  /*0170*/  IMAD.MOV.U32 R0, RZ, RZ, R6 ;  /* 0x000000ffff007224 */ /* 0x001fce00078e0006 */
.L_x_4:
[----:B------:R-:W-:-:S04]  /*0180*/  SHF.R.U32.HI R6, RZ, 0x1, R0 ;  /* 0x00000001ff067819 */ /* 0x000fc80000011600 */
[----:B------:R-:W-:-:S13]  /*0190*/  ISETP.GE.U32.AND P1, PT, R9, R6, PT ;  /* 0x000000060900720c */ /* 0x000fda0003f26070 */
[----:B------:R-:W-:Y:S01]  /*01a0*/  @!P1 LEA R2, R6, R7, 0x2 ;  /* 0x0000000706029211 */ /* 0x000fe200078e10ff */
[----:B------:R-:W-:Y:S05]  /*01b0*/  @!P1 LDS R3, [R7] ;  /* 0x0000000007039984 */ /* 0x000fea0000000800 */
[----:B------:R-:W0:Y:S02]  /*01c0*/  @!P1 LDS R2, [R2] ;  /* 0x0000000002029984 */ /* 0x000e240000000800 */
[----:B0-----:R-:W-:-:S05]  /*01d0*/  @!P1 IMAD.IADD R4, R2, 0x1, R3 ;  /* 0x0000000102049824 */ /* 0x001fca00078e0203 */
[----:B------:R1:W-:Y:S01]  /*01e0*/  @!P1 STS [R7], R4 ;  /* 0x0000000407009388 */ /* 0x0003e20000000800 */
[----:B------:R-:W-:Y:S01]  /*01f0*/  BAR.SYNC.DEFER_BLOCKING 0x0 ;  /* 0x0000000000007b1d */ /* 0x000fe20000010000 */
[----:B------:R-:W-:Y:S02]  /*0200*/  ISETP.GT.U32.AND P1, PT, R0, 0x3, PT ;  /* 0x000000030000780c */ /* 0x000fe40003f24070 */
[----:B------:R-:W-:-:S11]  /*0210*/  MOV R0, R6 ;  /* 0x0000000600007202 */ /* 0x000fd60000000f00 */
[----:B-1----:R-:W-:Y:S05]  /*0220*/  @P1 BRA `(.L_x_4) ;  /* 0xfffffffc00d41947 */ /* 0x002fea000383ffff */
.L_x_3:
[----:B------:R-:W-:Y:S05]  /*0230*/  @P0 EXIT ;  /* 0x000000000000094d */ /* 0x000fea0003800000 */
[----:B------:R-:W1:Y:S01]  /*0240*/  S2UR UR5, SR_CgaCtaId ;  /* 0x00000000000579c3 */ /* 0x000e620000008800 */
[----:B------:R-:W-:-:S07]  /*0250*/  UMOV UR4, 0x400 ;  /* 0x0000040000047882 */ /* 0x000fce0000000000 */
[----:B------:R-:W2:Y:S01]  /*0260*/  LDC.64 R2, c[0x0][0x388] ;  /* 0x0000e200ff027b82 */ /* 0x000ea20000000a00 */
[----:B-1----:R-:W-:-:S09]  /*0270*/  ULEA UR4, UR5, UR4, 0x18 ;  /* 0x0000000405047291 */ /* 0x002fd2000f8ec0ff */
[----:B------:R-:W2:Y:S04]  /*0280*/  LDS R5, [UR4] ;  /* 0x00000004ff057984 */ /* 0x000ea80008000800 */
[----:B--2---:R-:W-:Y:S01]  /*0290*/  REDG.E.ADD.STRONG.GPU desc[UR6][R2.64], R5 ;  /* 0x000000050200798e */ /* 0x004fe2000c12e106 */
[----:B------:R-:W-:Y:S05]  /*02a0*/  EXIT ;  /* 0x000000000000794d */ /* 0x000fea0003800000 */
.L_x_5:
        /* <DEDUP_REMOVED lines=13> */
.L_x_8:


//--------------------- .text._Z20squared_l2_dist_listPiS_S_i --------------------------
	.section	.text._Z20squared_l2_dist_listPiS_S_i,"ax",@progbits
	.align	128
        .global         _Z20squared_l2_dist_listPiS_S_i
        .type           _Z20squared_l2_dist_listPiS_S_i,@function
        .size           _Z20squared_l2_dist_listPiS_S_i,(.L_x_9 - _Z20squared_l2_dist_listPiS_S_i)
        .other          _Z20squared_l2_dist_listPiS_S_i,@"STO_CUDA_ENTRY STV_DEFAULT"
_Z20squared_l2_dist_listPiS_S_i:
.text._Z20squared_l2_dist_listPiS_S_i:
[----:B------:R-:W-:Y:S01]  /*0000*/  LDC R1, c[0x0][0x37c] ;  /* 0x0000df00ff017b82 */ /* 0x000fe20000000800 */
[----:B------:R-:W0:Y:S07]  /*0010*/  S2R R0, SR_TID.X ;  /* 0x0000000000007919 */ /* 0x000e2e0000002100 */
[----:B------:R-:W0:Y:S01]  /*0020*/  S2UR UR4, SR_CTAID.X ;  /* 0x00000000000479c3 */ /* 0x000e220000002500 */
[----:B------:R-:W1:Y:S07]  /*0030*/  LDCU UR5, c[0x0][0x398] ;  /* 0x00007300ff0577ac */ /* 0x000e6e0008000800 */
[----:B------:R-:W0:Y:S02]  /*0040*/  LDC R9, c[0x0][0x360] ;  /* 0x0000d800ff097b82 */ /* 0x000e240000000800 */
[----:B0-----:R-:W-:-:S05]  /*0050*/  IMAD R9, R9, UR4, R0 ;  /* 0x0000000409097c24 */ /* 0x001fca000f8e0200 */
[----:B-1----:R-:W-:-:S13]  /*0060*/  ISETP.GE.AND P0, PT, R9, UR5, PT ;  /* 0x0000000509007c0c */ /* 0x002fda000bf06270 */
[----:B------:R-:W-:Y:S05]  /*0070*/  @P0 EXIT ;  /* 0x000000000000094d */ /* 0x000fea0003800000 */
[----:B------:R-:W0:Y:S01]  /*0080*/  LDC.64 R2, c[0x0][0x380] ;  /* 0x0000e000ff027b82 */ /* 0x000e220000000a00 */
[----:B------:R-:W1:Y:S07]  /*0090*/  LDCU.64 UR4, c[0x0][0x358] ;  /* 0x00006b00ff0477ac */ /* 0x000e6e0008000a00 */
[----:B------:R-:W2:Y:S08]  /*00a0*/  LDC.64 R4, c[0x0][0x388] ;  /* 0x0000e200ff047b82 */ /* 0x000eb00000000a00 */
[----:B------:R-:W3:Y:S01]  /*00b0*/  LDC.64 R6, c[0x0][0x390] ;  /* 0x0000e400ff067b82 */ /* 0x000ee20000000a00 */
[----:B0-----:R-:W-:-:S06]  /*00c0*/  IMAD.WIDE R2, R9, 0x4, R2 ;  /* 0x0000000409027825 */ /* 0x001fcc00078e0202 */
[----:B-1----:R-:W4:Y:S01]  /*00d0*/  LDG.E R2, desc[UR4][R2.64] ;  /* 0x0000000402027981 */ /* 0x002f22000c1e1900 */
[----:B--2---:R-:W-:-:S06]  /*00e0*/  IMAD.WIDE R4, R9, 0x4, R4 ;  /* 0x0000000409047825 */ /* 0x004fcc00078e0204 */
[----:B------:R-:W4:Y:S01]  /*00f0*/  LDG.E R5, desc[UR4][R4.64] ;  /* 0x0000000404057981 */ /* 0x000f22000c1e1900 */
[----:B---3--:R-:W-:Y:S01]  /*0100*/  IMAD.WIDE R6, R9, 0x4, R6 ;  /* 0x0000000409067825 */ /* 0x008fe200078e0206 */
[----:B----4-:R-:W-:-:S05]  /*0110*/  IADD3 R0, PT, PT, R2, -R5, RZ ;  /* 0x8000000502007210 */ /* 0x010fca0007ffe0ff */
[----:B------:R-:W-:-:S05]  /*0120*/  IMAD R9, R0, R0, RZ ;  /* 0x0000000000097224 */ /* 0x000fca00078e02ff */
[----:B------:R-:W-:Y:S01]  /*0130*/  STG.E desc[UR4][R6.64], R9 ;  /* 0x0000000906007986 */ /* 0x000fe2000c101904 */
[----:B------:R-:W-:Y:S05]  /*0140*/  EXIT ;  /* 0x000000000000794d */ /* 0x000fea0003800000 */
.L_x_6:
        /* <DEDUP_REMOVED lines=11> */
.L_x_9:


//--------------------- .nv.shared._Z38squared_l2_dist_reduce_simple_combinedPiS_S_ --------------------------
	.section	.nv.shared._Z38squared_l2_dist_reduce_simple_combinedPiS_S_,"aw",@nobits
	.sectionflags	@""
	.align	16
	.zero		1024


//--------------------- .nv.shared.reserved.0     --------------------------
	.section	.nv.shared.reserved.0,"aw",@nobits
	.weak		__nv_reservedSMEM_offset_0_alias
	.size		__nv_reservedSMEM_offset_0_alias, 0, 64
	.other		__nv_reservedSMEM_offset_0_alias,@"STO_CUDA_RESERVED_SHARED STV_DEFAULT"
__nv_reservedSMEM_offset_0_alias:
	.zero		0
	.zero		64


//--------------------- .nv.shared._Z29squared_l2_dist_reduce_simplePiS_i --------------------------
	.section	.nv.shared._Z29squared_l2_dist_reduce_simplePiS_i,"aw",@nobits
	.sectionflags	@""
	.align	16
	.zero		1024


//--------------------- .nv.shared._Z20squared_l2_dist_listPiS_S_i --------------------------
	.section	.nv.shared._Z20squared_l2_dist_listPiS_S_i,"aw",@nobits
	.sectionflags	@""
	.align	16
	.zero		1024


//--------------------- .nv.constant0._Z38squared_l2_dist_reduce_simple_combinedPiS_S_ --------------------------
	.section	.nv.constant0._Z38squared_l2_dist_reduce_simple_combinedPiS_S_,"a",@progbits
	.sectionflags	@""
	.align	4
.nv.constant0._Z38squared_l2_dist_reduce_simple_combinedPiS_S_:
	.zero		920


//--------------------- .nv.constant0._Z29squared_l2_dist_reduce_simplePiS_i --------------------------
	.section	.nv.constant0._Z29squared_l2_dist_reduce_simplePiS_i,"a",@progbits
	.sectionflags	@""
	.align	4
.nv.constant0._Z29squared_l2_dist_reduce_simplePiS_i:
	.zero		916


//--------------------- .nv.constant0._Z20squared_l2_dist_listPiS_S_i --------------------------
	.section	.nv.constant0._Z20squared_l2_dist_listPiS_S_i,"a",@progbits
	.sectionflags	@""
	.align	4
.nv.constant0._Z20squared_l2_dist_listPiS_S_i:
	.zero		924


//--------------------- SYMBOLS --------------------------

	.type		.nv.reservedSmem.offset0,@object
	.size		.nv.reservedSmem.offset0,0x4
	.type		.nv.reservedSmem.cap,@object
	.size		.nv.reservedSmem.cap,0x4
